//
// Generated by NVIDIA NVVM Compiler
//
// Compiler Build ID: CL-36424714
// Cuda compilation tools, release 13.0, V13.0.88
// Based on NVVM 20.0.0
//

.version 9.0
.target sm_100
.address_size 64

	// .globl	_Z4testPi
.extern .func  (.param .b32 func_retval0) vprintf
(
	.param .b64 vprintf_param_0,
	.param .b64 vprintf_param_1
)
;
.global .align 1 .b8 $str[13] = {104, 101, 108, 108, 111, 32, 119, 111, 114, 108, 100, 10};
.global .align 1 .b8 $str$1[7] = {37, 100, 58, 37, 100, 10};

.visible .entry _Z4testPi(
	.param .u64 .ptr .align 1 _Z4testPi_param_0
)
{
	.local .align 8 .b8 	__local_depot0[8];
	.reg .b64 	%SP;
	.reg .b64 	%SPL;
	.reg .b32 	%r<43>;
	.reg .b64 	%rd<9>;

	mov.u64 	%SPL, __local_depot0;
	cvta.local.u64 	%SP, %SPL;
	ld.param.u64 	%rd1, [_Z4testPi_param_0];
	mov.u64 	%rd2, $str;
	cvta.global.u64 	%rd3, %rd2;
	{ // callseq 0, 0
	.param .b64 param0;
	st.param.b64 	[param0], %rd3;
	.param .b64 param1;
	st.param.b64 	[param1], 0;
	.param .b32 retval0;
	call.uni (retval0), 
	vprintf, 
	(
	param0, 
	param1
	);
	ld.param.b32 	%r1, [retval0];
	} // callseq 0
	add.u64 	%rd4, %SP, 0;
	add.u64 	%rd5, %SPL, 0;
	cvta.to.global.u64 	%rd6, %rd1;
	ld.global.u32 	%r3, [%rd6];
	mov.b32 	%r4, 0;
	st.local.v2.u32 	[%rd5], {%r4, %r3};
	mov.u64 	%rd7, $str$1;
	cvta.global.u64 	%rd8, %rd7;
	{ // callseq 1, 0
	.param .b64 param0;
	st.param.b64 	[param0], %rd8;
	.param .b64 param1;
	st.param.b64 	[param1], %rd4;
	.param .b32 retval0;
	call.uni (retval0), 
	vprintf, 
	(
	param0, 
	param1
	);
	ld.param.b32 	%r5, [retval0];
	} // callseq 1
	ld.global.u32 	%r7, [%rd6+4];
	mov.b32 	%r8, 1;
	st.local.v2.u32 	[%rd5], {%r8, %r7};
	{ // callseq 2, 0
	.param .b64 param0;
	st.param.b64 	[param0], %rd8;
	.param .b64 param1;
	st.param.b64 	[param1], %rd4;
	.param .b32 retval0;
	call.uni (retval0), 
	vprintf, 
	(
	param0, 
	param1
	);
	ld.param.b32 	%r9, [retval0];
	} // callseq 2
	ld.global.u32 	%r11, [%rd6+8];
	mov.b32 	%r12, 2;
	st.local.v2.u32 	[%rd5], {%r12, %r11};
	{ // callseq 3, 0
	.param .b64 param0;
	st.param.b64 	[param0], %rd8;
	.param .b64 param1;
	st.param.b64 	[param1], %rd4;
	.param .b32 retval0;
	call.uni (retval0), 
	vprintf, 
	(
	param0, 
	param1
	);
	ld.param.b32 	%r13, [retval0];
	} // callseq 3
	ld.global.u32 	%r15, [%rd6+12];
	mov.b32 	%r16, 3;
	st.local.v2.u32 	[%rd5], {%r16, %r15};
	{ // callseq 4, 0
	.param .b64 param0;
	st.param.b64 	[param0], %rd8;
	.param .b64 param1;
	st.param.b64 	[param1], %rd4;
	.param .b32 retval0;
	call.uni (retval0), 
	vprintf, 
	(
	param0, 
	param1
	);
	ld.param.b32 	%r17, [retval0];
	} // callseq 4
	ld.global.u32 	%r19, [%rd6+16];
	mov.b32 	%r20, 4;
	st.local.v2.u32 	[%rd5], {%r20, %r19};
	{ // callseq 5, 0
	.param .b64 param0;
	st.param.b64 	[param0], %rd8;
	.param .b64 param1;
	st.param.b64 	[param1], %rd4;
	.param .b32 retval0;
	call.uni (retval0), 
	vprintf, 
	(
	param0, 
	param1
	);
	ld.param.b32 	%r21, [retval0];
	} // callseq 5
	ld.global.u32 	%r23, [%rd6+20];
	mov.b32 	%r24, 5;
	st.local.v2.u32 	[%rd5], {%r24, %r23};
	{ // callseq 6, 0
	.param .b64 param0;
	st.param.b64 	[param0], %rd8;
	.param .b64 param1;
	st.param.b64 	[param1], %rd4;
	.param .b32 retval0;
	call.uni (retval0), 
	vprintf, 
	(
	param0, 
	param1
	);
	ld.param.b32 	%r25, [retval0];
	} // callseq 6
	ld.global.u32 	%r27, [%rd6+24];
	mov.b32 	%r28, 6;
	st.local.v2.u32 	[%rd5], {%r28, %r27};
	{ // callseq 7, 0
	.param .b64 param0;
	st.param.b64 	[param0], %rd8;
	.param .b64 param1;
	st.param.b64 	[param1], %rd4;
	.param .b32 retval0;
	call.uni (retval0), 
	vprintf, 
	(
	param0, 
	param1
	);
	ld.param.b32 	%r29, [retval0];
	} // callseq 7
	ld.global.u32 	%r31, [%rd6+28];
	mov.b32 	%r32, 7;
	st.local.v2.u32 	[%rd5], {%r32, %r31};
	{ // callseq 8, 0
	.param .b64 param0;
	st.param.b64 	[param0], %rd8;
	.param .b64 param1;
	st.param.b64 	[param1], %rd4;
	.param .b32 retval0;
	call.uni (retval0), 
	vprintf, 
	(
	param0, 
	param1
	);
	ld.param.b32 	%r33, [retval0];
	} // callseq 8
	ld.global.u32 	%r35, [%rd6+32];
	mov.b32 	%r36, 8;
	st.local.v2.u32 	[%rd5], {%r36, %r35};
	{ // callseq 9, 0
	.param .b64 param0;
	st.param.b64 	[param0], %rd8;
	.param .b64 param1;
	st.param.b64 	[param1], %rd4;
	.param .b32 retval0;
	call.uni (retval0), 
	vprintf, 
	(
	param0, 
	param1
	);
	ld.param.b32 	%r37, [retval0];
	} // callseq 9
	ld.global.u32 	%r39, [%rd6+36];
	mov.b32 	%r40, 9;
	st.local.v2.u32 	[%rd5], {%r40, %r39};
	{ // callseq 10, 0
	.param .b64 param0;
	st.param.b64 	[param0], %rd8;
	.param .b64 param1;
	st.param.b64 	[param1], %rd4;
	.param .b32 retval0;
	call.uni (retval0), 
	vprintf, 
	(
	param0, 
	param1
	);
	ld.param.b32 	%r41, [retval0];
	} // callseq 10
	ret;

}


// ===== COMPILED SASS (sm_100) =====

	.target	sm_100

	.elftype	@"ET_EXEC"


//--------------------- .note.nv.tkinfo           --------------------------
	.section	.note.nv.tkinfo,"",@"SHT_NOTE"
	.sectionflags	@"SHF_NOTE_NV_TKINFO"
	.tkinfo
        /*0018*/ 	.word	0x00000002
        /*0030*/ 	.string	""
        /*0030*/ 	.string	"ptxas"
        /*0030*/ 	.string	"Cuda compilation tools, release 13.0, V13.0.88"
        /*0030*/ 	.string	"Build cuda_13.0.r13.0/compiler.36424714_0"
        /*0030*/ 	.string	"-arch sm_100 -m 64 "



//--------------------- .note.nv.cuinfo           --------------------------
	.section	.note.nv.cuinfo,"",@"SHT_NOTE"
	.sectionflags	@"SHF_NOTE_NV_CUINFO"
        /*0018*/ 	.short	0x0002
        /*001a*/ 	.short	0x0064
        /*001c*/ 	.short	0x0082
	.zero		2


//--------------------- .nv.info                  --------------------------
	.section	.nv.info,"",@"SHT_CUDA_INFO"
	.align	4


	//----- nvinfo : EIATTR_REGCOUNT
	.align		4
        /*0000*/ 	.byte	0x04, 0x2f
        /*0002*/ 	.short	(.L_3 - .L_2)
	.align		4
.L_2:
        /*0004*/ 	.word	index@(_Z4testPi)
        /*0008*/ 	.word	0x00000018


	//----- nvinfo : EIATTR_FRAME_SIZE
	.align		4
.L_3:
        /*000c*/ 	.byte	0x04, 0x11
        /*000e*/ 	.short	(.L_5 - .L_4)
	.align		4
.L_4:
        /*0010*/ 	.word	index@(_Z4testPi)
        /*0014*/ 	.word	0x00000008


	//----- nvinfo : EIATTR_MIN_STACK_SIZE
	.align		4
.L_5:
        /*0018*/ 	.byte	0x04, 0x12
        /*001a*/ 	.short	(.L_7 - .L_6)
	.align		4
.L_6:
        /*001c*/ 	.word	index@(_Z4testPi)
        /*0020*/ 	.word	0x00000008
.L_7:


//--------------------- .nv.compat                --------------------------
	.section	.nv.compat,"",@"SHT_CUDA_COMPAT_INFO"
	.align	4
        /*0000*/ 	.byte	0x02, 0x09, 0x00, 0x00, 0x02, 0x02, 0x01, 0x00, 0x02, 0x05, 0x05, 0x00, 0x03, 0x07, 0x01, 0x01
        /*0010*/ 	.byte	0x02, 0x03, 0x00, 0x00, 0x02, 0x06, 0x01, 0x00, 0x04, 0x0b, 0x08, 0x00, 0x09, 0x00, 0x00, 0x00
        /*0020*/ 	.byte	0x00, 0x00, 0x00, 0x00


//--------------------- .nv.info._Z4testPi        --------------------------
	.section	.nv.info._Z4testPi,"",@"SHT_CUDA_INFO"
	.sectionflags	@""
	.align	4


	//----- nvinfo : EIATTR_CUDA_API_VERSION
	.align		4
        /*0000*/ 	.byte	0x04, 0x37
        /*0002*/ 	.short	(.L_9 - .L_8)
.L_8:
        /*0004*/ 	.word	0x00000082


	//----- nvinfo : EIATTR_KPARAM_INFO
	.align		4
.L_9:
        /*0008*/ 	.byte	0x04, 0x17
        /*000a*/ 	.short	(.L_11 - .L_10)
.L_10:
        /*000c*/ 	.word	0x00000000
        /*0010*/ 	.short	0x0000
        /*0012*/ 	.short	0x0000
        /*0014*/ 	.byte	0x00, 0xf5, 0x21, 0x00


	//----- nvinfo : EIATTR_SPARSE_MMA_MASK
	.align		4
.L_11:
        /*0018*/ 	.byte	0x03, 0x50
        /*001a*/ 	.short	0x0000


	//----- nvinfo : EIATTR_MAXREG_COUNT
	.align		4
        /*001c*/ 	.byte	0x03, 0x1b
        /*001e*/ 	.short	0x00ff


	//----- nvinfo : EIATTR_EXTERNS
	.align		4
        /*0020*/ 	.byte	0x04, 0x0f
        /*0022*/ 	.short	(.L_13 - .L_12)


	//   ....[0]....
	.align		4
.L_12:
        /*0024*/ 	.word	index@(vprintf)


	//----- nvinfo : EIATTR_MERCURY_ISA_VERSION
	.align		4
.L_13:
        /*0028*/ 	.byte	0x03, 0x5f
        /*002a*/ 	.short	0x0101


	//----- nvinfo : EIATTR_VRC_CTA_INIT_COUNT
	.align		4
        /*002c*/ 	.byte	0x02, 0x4a
	.zero		1
	.zero		1


	//----- nvinfo : EIATTR_SYSCALL_OFFSETS
	.align		4
        /*0030*/ 	.byte	0x04, 0x46
        /*0032*/ 	.short	(.L_15 - .L_14)


	//   ....[0]....
.L_14:
        /*0034*/ 	.word	0x000000e0


	//   ....[1]....
        /*0038*/ 	.word	0x000001a0


	//   ....[2]....
        /*003c*/ 	.word	0x00000260


	//   ....[3]....
        /*0040*/ 	.word	0x00000320


	//   ....[4]....
        /*0044*/ 	.word	0x000003e0


	//   ....[5]....
        /*0048*/ 	.word	0x000004a0


	//   ....[6]....
        /*004c*/ 	.word	0x00000560


	//   ....[7]....
        /*0050*/ 	.word	0x00000620


	//   ....[8]....
        /*0054*/ 	.word	0x000006e0


	//   ....[9]....
        /*0058*/ 	.word	0x000007a0


	//   ....[10]....
        /*005c*/ 	.word	0x00000860


	//----- nvinfo : EIATTR_EXIT_INSTR_OFFSETS
	.align		4
.L_15:
        /*0060*/ 	.byte	0x04, 0x1c
        /*0062*/ 	.short	(.L_17 - .L_16)


	//   ....[0]....
.L_16:
        /*0064*/ 	.word	0x00000870


	//----- nvinfo : EIATTR_CBANK_PARAM_SIZE
	.align		4
.L_17:
        /*0068*/ 	.byte	0x03, 0x19
        /*006a*/ 	.short	0x0008


	//----- nvinfo : EIATTR_PARAM_CBANK
	.align		4
        /*006c*/ 	.byte	0x04, 0x0a
        /*006e*/ 	.short	(.L_19 - .L_18)
	.align		4
.L_18:
        /*0070*/ 	.word	index@(.nv.constant0._Z4testPi)
        /*0074*/ 	.short	0x0380
        /*0076*/ 	.short	0x0008


	//----- nvinfo : EIATTR_SW_WAR
	.align		4
.L_19:
        /*0078*/ 	.byte	0x04, 0x36
        /*007a*/ 	.short	(.L_21 - .L_20)
.L_20:
        /*007c*/ 	.word	0x00000008
.L_21:


//--------------------- .nv.callgraph             --------------------------
	.section	.nv.callgraph,"",@"SHT_CUDA_CALLGRAPH"
	.align	4
	.sectionentsize	8
	.align		4
        /*0000*/ 	.word	0x00000000
	.align		4
        /*0004*/ 	.word	0xffffffff
	.align		4
        /*0008*/ 	.word	index@(_Z4testPi)
	.align		4
        /*000c*/ 	.word	index@(vprintf)
	.align		4
        /*0010*/ 	.word	0x00000000
	.align		4
        /*0014*/ 	.word	0xfffffffe
	.align		4
        /*0018*/ 	.word	0x00000000
	.align		4
        /*001c*/ 	.word	0xfffffffd
	.align		4
        /*0020*/ 	.word	0x00000000
	.align		4
        /*0024*/ 	.word	0xfffffffc


//--------------------- .nv.constant4             --------------------------
	.section	.nv.constant4,"a",@progbits
	.align	8
	.align		8
.nv.constant4:
        /*0000*/ 	.dword	vprintf
	.align		8
        /*0008*/ 	.dword	$str
	.align		8
        /*0010*/ 	.dword	$str$1


//--------------------- .text._Z4testPi           --------------------------
	.section	.text._Z4testPi,"ax",@progbits
	.align	128
        .global         _Z4testPi
        .type           _Z4testPi,@function
        .size           _Z4testPi,(.L_x_12 - _Z4testPi)
        .other          _Z4testPi,@"STO_CUDA_ENTRY STV_DEFAULT"
_Z4testPi:
.text._Z4testPi:
[----:B------:R-:W0:Y:S01]  /*0000*/  LDC R1, c[0x0][0x37c] ;  /* 0x0000df00ff017b82 */ /* 0x000e220000000800 */
[----:B------:R-:W-:Y:S01]  /*0010*/  MOV R2, 0x0 ;  /* 0x0000000000027802 */ /* 0x000fe20000000f00 */
[----:B------:R-:W1:Y:S01]  /*0020*/  LDCU UR4, c[0x0][0x2f8] ;  /* 0x00005f00ff0477ac */ /* 0x000e620008000800 */
[----:B0-----:R-:W-:Y:S01]  /*0030*/  VIADD R1, R1, 0xfffffff8 ;  /* 0xfffffff801017836 */ /* 0x001fe20000000000 */
[----:B------:R-:W-:-:S04]  /*0040*/  CS2R R6, SRZ ;  /* 0x0000000000067805 */ /* 0x000fc8000001ff00 */
[----:B------:R0:W2:Y:S01]  /*0050*/  LDC.64 R8, c[0x4][R2] ;  /* 0x0100000002087b82 */ /* 0x0000a20000000a00 */
[----:B------:R-:W3:Y:S01]  /*0060*/  LDCU.64 UR6, c[0x4][0x8] ;  /* 0x01000100ff0677ac */ /* 0x000ee20008000a00 */
[----:B------:R-:W4:Y:S01]  /*0070*/  LDCU UR5, c[0x0][0x2fc] ;  /* 0x00005f80ff0577ac */ /* 0x000f220008000800 */
[----:B------:R-:W0:Y:S01]  /*0080*/  LDCU.64 UR36, c[0x0][0x358] ;  /* 0x00006b00ff2477ac */ /* 0x000e220008000a00 */
[----:B-1----:R-:W-:Y:S01]  /*0090*/  IADD3 R16, P0, PT, R1, UR4, RZ ;  /* 0x0000000401107c10 */ /* 0x002fe2000ff1e0ff */
[----:B---3--:R-:W-:Y:S01]  /*00a0*/  IMAD.U32 R4, RZ, RZ, UR6 ;  /* 0x00000006ff047e24 */ /* 0x008fe2000f8e00ff */
[----:B------:R-:W-:-:S03]  /*00b0*/  MOV R5, UR7 ;  /* 0x0000000700057c02 */ /* 0x000fc60008000f00 */
[----:B0---4-:R-:W-:-:S08]  /*00c0*/  IMAD.X R17, RZ, RZ, UR5, P0 ;  /* 0x00000005ff117e24 */ /* 0x011fd000080e06ff */
[----:B------:R-:W-:-:S07]  /*00d0*/  LEPC R20, `(.L_x_0) ;  /* 0x000000001014794e */ /* 0x000fce0000000000 */
[----:B--2---:R-:W-:Y:S05]  /*00e0*/  CALL.ABS.NOINC R8 ;  /* 0x0000000008007343 */ /* 0x004fea0003c00000 */
.L_x_0:
[----:B------:R-:W0:Y:S01]  /*00f0*/  LDC.64 R8, c[0x0][0x380] ;  /* 0x0000e000ff087b82 */ /* 0x000e220000000a00 */
[----:B------:R-:W-:Y:S01]  /*0100*/  IMAD.MOV.U32 R12, RZ, RZ, RZ ;  /* 0x000000ffff0c7224 */ /* 0x000fe200078e00ff */
[----:B------:R-:W1:Y:S01]  /*0110*/  LDCU.64 UR4, c[0x4][0x10] ;  /* 0x01000200ff0477ac */ /* 0x000e620008000a00 */
[----:B0-----:R-:W2:Y:S05]  /*0120*/  LDG.E R13, desc[UR36][R8.64] ;  /* 0x00000024080d7981 */ /* 0x001eaa000c1e1900 */
[----:B------:R0:W3:Y:S01]  /*0130*/  LDC.64 R10, c[0x4][R2] ;  /* 0x01000000020a7b82 */ /* 0x0000e20000000a00 */
[----:B-1----:R-:W-:Y:S01]  /*0140*/  MOV R4, UR4 ;  /* 0x0000000400047c02 */ /* 0x002fe20008000f00 */
[----:B------:R-:W-:Y:S01]  /*0150*/  IMAD.U32 R5, RZ, RZ, UR5 ;  /* 0x00000005ff057e24 */ /* 0x000fe2000f8e00ff */
[----:B------:R-:W-:Y:S01]  /*0160*/  MOV R7, R17 ;  /* 0x0000001100077202 */ /* 0x000fe20000000f00 */
[----:B------:R-:W-:Y:S01]  /*0170*/  IMAD.MOV.U32 R6, RZ, RZ, R16 ;  /* 0x000000ffff067224 */ /* 0x000fe200078e0010 */
[----:B--23--:R0:W-:Y:S06]  /*0180*/  STL.64 [R1], R12 ;  /* 0x0000000c01007387 */ /* 0x00c1ec0000100a00 */
[----:B------:R-:W-:-:S07]  /*0190*/  LEPC R20, `(.L_x_1) ;  /* 0x000000001014794e */ /* 0x000fce0000000000 */
[----:B0-----:R-:W-:Y:S05]  /*01a0*/  CALL.ABS.NOINC R10 ;  /* 0x000000000a007343 */ /* 0x001fea0003c00000 */
.L_x_1:
[----:B------:R-:W0:Y:S01]  /*01b0*/  LDC.64 R10, c[0x0][0x380] ;  /* 0x0000e000ff0a7b82 */ /* 0x000e220000000a00 */
[----:B------:R-:W-:Y:S01]  /*01c0*/  IMAD.MOV.U32 R8, RZ, RZ, 0x1 ;  /* 0x00000001ff087424 */ /* 0x000fe200078e00ff */
[----:B------:R-:W1:Y:S01]  /*01d0*/  LDCU.64 UR4, c[0x4][0x10] ;  /* 0x01000200ff0477ac */ /* 0x000e620008000a00 */
[----:B0-----:R-:W2:Y:S05]  /*01e0*/  LDG.E R9, desc[UR36][R10.64+0x4] ;  /* 0x000004240a097981 */ /* 0x001eaa000c1e1900 */
[----:B------:R0:W3:Y:S01]  /*01f0*/  LDC.64 R12, c[0x4][R2] ;  /* 0x01000000020c7b82 */ /* 0x0000e20000000a00 */
[----:B-1----:R-:W-:Y:S01]  /*0200*/  IMAD.U32 R4, RZ, RZ, UR4 ;  /* 0x00000004ff047e24 */ /* 0x002fe2000f8e00ff */
[----:B------:R-:W-:Y:S01]  /*0210*/  MOV R5, UR5 ;  /* 0x0000000500057c02 */ /* 0x000fe20008000f00 */
[----:B------:R-:W-:-:S02]  /*0220*/  IMAD.MOV.U32 R6, RZ, RZ, R16 ;  /* 0x000000ffff067224 */ /* 0x000fc400078e0010 */
[----:B------:R-:W-:Y:S01]  /*0230*/  IMAD.MOV.U32 R7, RZ, RZ, R17 ;  /* 0x000000ffff077224 */ /* 0x000fe200078e0011 */
[----:B--23--:R0:W-:Y:S06]  /*0240*/  STL.64 [R1], R8 ;  /* 0x0000000801007387 */ /* 0x00c1ec0000100a00 */
[----:B------:R-:W-:-:S07]  /*0250*/  LEPC R20, `(.L_x_2) ;  /* 0x000000001014794e */ /* 0x000fce0000000000 */
[----:B0-----:R-:W-:Y:S05]  /*0260*/  CALL.ABS.NOINC R12 ;  /* 0x000000000c007343 */ /* 0x001fea0003c00000 */
.L_x_2:
[----:B------:R-:W0:Y:S01]  /*0270*/  LDC.64 R10, c[0x0][0x380] ;  /* 0x0000e000ff0a7b82 */ /* 0x000e220000000a00 */
[----:B------:R-:W-:Y:S01]  /*0280*/  HFMA2 R8, -RZ, RZ, 0, 1.1920928955078125e-07 ;  /* 0x00000002ff087431 */ /* 0x000fe200000001ff */
[----:B------:R-:W1:Y:S01]  /*0290*/  LDCU.64 UR4, c[0x4][0x10] ;  /* 0x01000200ff0477ac */ /* 0x000e620008000a00 */
[----:B0-----:R-:W2:Y:S05]  /*02a0*/  LDG.E R9, desc[UR36][R10.64+0x8] ;  /* 0x000008240a097981 */ /* 0x001eaa000c1e1900 */
[----:B------:R0:W3:Y:S01]  /*02b0*/  LDC.64 R12, c[0x4][R2] ;  /* 0x01000000020c7b82 */ /* 0x0000e20000000a00 */
[----:B-1----:R-:W-:Y:S01]  /*02c0*/  IMAD.U32 R4, RZ, RZ, UR4 ;  /* 0x00000004ff047e24 */ /* 0x002fe2000f8e00ff */
[----:B------:R-:W-:Y:S01]  /*02d0*/  MOV R6, R16 ;  /* 0x0000001000067202 */ /* 0x000fe20000000f00 */
[----:B------:R-:W-:-:S02]  /*02e0*/  IMAD.U32 R5, RZ, RZ, UR5 ;  /* 0x00000005ff057e24 */ /* 0x000fc4000f8e00ff */
[----:B------:R-:W-:Y:S01]  /*02f0*/  IMAD.MOV.U32 R7, RZ, RZ, R17 ;  /* 0x000000ffff077224 */ /* 0x000fe200078e0011 */
[----:B--23--:R0:W-:Y:S06]  /*0300*/  STL.64 [R1], R8 ;  /* 0x0000000801007387 */ /* 0x00c1ec0000100a00 */
[----:B------:R-:W-:-:S07]  /*0310*/  LEPC R20, `(.L_x_3) ;  /* 0x000000001014794e */ /* 0x000fce0000000000 */
[----:B0-----:R-:W-:Y:S05]  /*0320*/  CALL.ABS.NOINC R12 ;  /* 0x000000000c007343 */ /* 0x001fea0003c00000 */
.L_x_3:
[----:B------:R-:W0:Y:S01]  /*0330*/  LDC.64 R10, c[0x0][0x380] ;  /* 0x0000e000ff0a7b82 */ /* 0x000e220000000a00 */
[----:B------:R-:W-:Y:S01]  /*0340*/  IMAD.MOV.U32 R8, RZ, RZ, 0x3 ;  /* 0x00000003ff087424 */ /* 0x000fe200078e00ff */
        /* <DEDUP_REMOVED lines=10> */
.L_x_4:
        /* <DEDUP_REMOVED lines=12> */
.L_x_5:
[----:B------:R-:W0:Y:S01]  /*04b0*/  LDC.64 R10, c[0x0][0x380] ;  /* 0x0000e000ff0a7b82 */ /* 0x000e220000000a00 */
[----:B------:R-:W-:Y:S01]  /*04c0*/  HFMA2 R8, -RZ, RZ, 0, 2.98023223876953125e-07 ;  /* 0x00000005ff087431 */ /* 0x000fe200000001ff */
        /* <DEDUP_REMOVED lines=10> */
.L_x_6:
        /* <DEDUP_REMOVED lines=12> */
.L_x_7:
[----:B------:R-:W0:Y:S01]  /*0630*/  LDC.64 R10, c[0x0][0x380] ;  /* 0x0000e000ff0a7b82 */ /* 0x000e220000000a00 */
[----:B------:R-:W-:Y:S01]  /*0640*/  HFMA2 R8, -RZ, RZ, 0, 4.17232513427734375e-07 ;  /* 0x00000007ff087431 */ /* 0x000fe200000001ff */
[----:B------:R-:W1:Y:S01]  /*0650*/  LDCU.64 UR4, c[0x4][0x10] ;  /* 0x01000200ff0477ac */ /* 0x000e620008000a00 */
[----:B0-----:R-:W2:Y:S05]  /*0660*/  LDG.E R9, desc[UR36][R10.64+0x1c] ;  /* 0x00001c240a097981 */ /* 0x001eaa000c1e1900 */
[----:B------:R0:W3:Y:S01]  /*0670*/  LDC.64 R12, c[0x4][R2] ;  /* 0x01000000020c7b82 */ /* 0x0000e20000000a00 */
[----:B-1----:R-:W-:Y:S01]  /*0680*/  IMAD.U32 R4, RZ, RZ, UR4 ;  /* 0x00000004ff047e24 */ /* 0x002fe2000f8e00ff */
[----:B------:R-:W-:Y:S01]  /*0690*/  MOV R5, UR5 ;  /* 0x0000000500057c02 */ /* 0x000fe20008000f00 */
[----:B------:R-:W-:Y:S01]  /*06a0*/  IMAD.MOV.U32 R6, RZ, RZ, R16 ;  /* 0x000000ffff067224 */ /* 0x000fe200078e0010 */
[----:B------:R-:W-:Y:S01]  /*06b0*/  MOV R7, R17 ;  /* 0x0000001100077202 */ /* 0x000fe20000000f00 */
[----:B--23--:R0:W-:Y:S06]  /*06c0*/  STL.64 [R1], R8 ;  /* 0x0000000801007387 */ /* 0x00c1ec0000100a00 */
[----:B------:R-:W-:-:S07]  /*06d0*/  LEPC R20, `(.L_x_8) ;  /* 0x000000001014794e */ /* 0x000fce0000000000 */
[----:B0-----:R-:W-:Y:S05]  /*06e0*/  CALL.ABS.NOINC R12 ;  /* 0x000000000c007343 */ /* 0x001fea0003c00000 */
.L_x_8:
        /* <DEDUP_REMOVED lines=12> */
.L_x_9:
[----:B------:R-:W0:Y:S01]  /*07b0*/  LDC.64 R10, c[0x0][0x380] ;  /* 0x0000e000ff0a7b82 */ /* 0x000e220000000a00 */
[----:B------:R-:W-:Y:S01]  /*07c0*/  HFMA2 R8, -RZ, RZ, 0, 5.36441802978515625e-07 ;  /* 0x00000009ff087431 */ /* 0x000fe200000001ff */
[----:B------:R-:W1:Y:S01]  /*07d0*/  LDCU.64 UR4, c[0x4][0x10] ;  /* 0x01000200ff0477ac */ /* 0x000e620008000a00 */
[----:B0-----:R-:W2:Y:S05]  /*07e0*/  LDG.E R9, desc[UR36][R10.64+0x24] ;  /* 0x000024240a097981 */ /* 0x001eaa000c1e1900 */
[----:B------:R-:W0:Y:S01]  /*07f0*/  LDC.64 R2, c[0x4][R2] ;  /* 0x0100000002027b82 */ /* 0x000e220000000a00 */
[----:B-1----:R-:W-:Y:S01]  /*0800*/  IMAD.U32 R4, RZ, RZ, UR4 ;  /* 0x00000004ff047e24 */ /* 0x002fe2000f8e00ff */
[----:B------:R-:W-:Y:S01]  /*0810*/  MOV R5, UR5 ;  /* 0x0000000500057c02 */ /* 0x000fe20008000f00 */
[----:B------:R-:W-:Y:S01]  /*0820*/  IMAD.MOV.U32 R6, RZ, RZ, R16 ;  /* 0x000000ffff067224 */ /* 0x000fe200078e0010 */
[----:B------:R-:W-:Y:S01]  /*0830*/  MOV R7, R17 ;  /* 0x0000001100077202 */ /* 0x000fe20000000f00 */
[----:B0-2---:R1:W-:Y:S06]  /*0840*/  STL.64 [R1], R8 ;  /* 0x0000000801007387 */ /* 0x0053ec0000100a00 */
[----:B------:R-:W-:-:S07]  /*0850*/  LEPC R20, `(.L_x_10) ;  /* 0x000000001014794e */ /* 0x000fce0000000000 */
[----:B-1----:R-:W-:Y:S05]  /*0860*/  CALL.ABS.NOINC R2 ;  /* 0x0000000002007343 */ /* 0x002fea0003c00000 */
.L_x_10:
[----:B------:R-:W-:Y:S05]  /*0870*/  EXIT ;  /* 0x000000000000794d */ /* 0x000fea0003800000 */
.L_x_11:
[----:B------:R-:W-:-:S00]  /*0880*/  BRA `(.L_x_11) ;  /* 0xfffffffc00fc7947 */ /* 0x000fc0000383ffff */
[----:B------:R-:W-:-:S00]  /*0890*/  NOP ;  /* 0x0000000000007918 */ /* 0x000fc00000000000 */
        /* <DEDUP_REMOVED lines=14> */
.L_x_12:


//--------------------- .nv.global.init           --------------------------
	.section	.nv.global.init,"aw",@progbits
.nv.global.init:
	.type		$str$1,@object
	.size		$str$1,($str - $str$1)
$str$1:
        /*0000*/ 	.byte	0x25, 0x64, 0x3a, 0x25, 0x64, 0x0a, 0x00
	.type		$str,@object
	.size		$str,(.L_0 - $str)
$str:
        /*0007*/ 	.byte	0x68, 0x65, 0x6c, 0x6c, 0x6f, 0x20, 0x77, 0x6f, 0x72, 0x6c, 0x64, 0x0a, 0x00
.L_0:


//--------------------- .nv.shared.reserved.0     --------------------------
	.section	.nv.shared.reserved.0,"aw",@nobits
	.weak		__nv_reservedSMEM_offset_0_alias
	.size		__nv_reservedSMEM_offset_0_alias, 0, 64
	.other		__nv_reservedSMEM_offset_0_alias,@"STO_CUDA_RESERVED_SHARED STV_DEFAULT"
__nv_reservedSMEM_offset_0_alias:
	.zero		0
	.zero		64


//--------------------- .nv.constant0._Z4testPi   --------------------------
	.section	.nv.constant0._Z4testPi,"a",@progbits
	.sectionflags	@""
	.align	4
.nv.constant0._Z4testPi:
	.zero		904


//--------------------- SYMBOLS --------------------------

	.type		.nv.reservedSmem.offset0,@object
	.size		.nv.reservedSmem.offset0,0x4
	.type		vprintf,@function
